//
// Generated by NVIDIA NVVM Compiler
//
// Compiler Build ID: CL-36424714
// Cuda compilation tools, release 13.0, V13.0.88
// Based on NVVM 20.0.0
//

.version 9.0
.target sm_100
.address_size 64

	// .globl	_Z6matmulPfS_S_iiii
// _ZZ6matmulPfS_S_iiiiE8shared_A has been demoted
// _ZZ6matmulPfS_S_iiiiE8shared_B has been demoted

.visible .entry _Z6matmulPfS_S_iiii(
	.param .u64 .ptr .align 1 _Z6matmulPfS_S_iiii_param_0,
	.param .u64 .ptr .align 1 _Z6matmulPfS_S_iiii_param_1,
	.param .u64 .ptr .align 1 _Z6matmulPfS_S_iiii_param_2,
	.param .u32 _Z6matmulPfS_S_iiii_param_3,
	.param .u32 _Z6matmulPfS_S_iiii_param_4,
	.param .u32 _Z6matmulPfS_S_iiii_param_5,
	.param .u32 _Z6matmulPfS_S_iiii_param_6
)
{
	.reg .pred 	%p<8>;
	.reg .b32 	%r<71>;
	.reg .b32 	%f<162>;
	.reg .b64 	%rd<33>;
	// demoted variable
	.shared .align 4 .b8 _ZZ6matmulPfS_S_iiiiE8shared_A[1024];
	// demoted variable
	.shared .align 4 .b8 _ZZ6matmulPfS_S_iiiiE8shared_B[1024];
	ld.param.u64 	%rd6, [_Z6matmulPfS_S_iiii_param_0];
	ld.param.u64 	%rd7, [_Z6matmulPfS_S_iiii_param_1];
	ld.param.u32 	%r34, [_Z6matmulPfS_S_iiii_param_4];
	ld.param.u32 	%r33, [_Z6matmulPfS_S_iiii_param_6];
	cvta.to.global.u64 	%rd1, %rd7;
	cvta.to.global.u64 	%rd2, %rd6;
	mov.u32 	%r35, %ctaid.x;
	mov.u32 	%r1, %ctaid.y;
	mov.u32 	%r2, %tid.x;
	mov.u32 	%r3, %tid.y;
	mul.lo.s32 	%r36, %r34, %r1;
	shl.b32 	%r70, %r36, 4;
	add.s32 	%r5, %r70, %r34;
	shl.b32 	%r65, %r35, 4;
	mul.lo.s32 	%r7, %r34, %r3;
	add.s32 	%r8, %r7, %r2;
	mul.lo.s32 	%r9, %r33, %r3;
	setp.lt.s32 	%p1, %r34, 1;
	mov.f32 	%f161, 0f00000000;
	@%p1 bra 	$L__BB0_6;
	shl.b32 	%r37, %r3, 6;
	mov.u32 	%r38, _ZZ6matmulPfS_S_iiiiE8shared_A;
	add.s32 	%r10, %r38, %r37;
	shl.b32 	%r39, %r2, 2;
	add.s32 	%r11, %r10, %r39;
	mov.u32 	%r40, _ZZ6matmulPfS_S_iiiiE8shared_B;
	add.s32 	%r13, %r40, %r39;
	add.s32 	%r12, %r13, %r37;
	add.s32 	%r14, %r70, 16;
	max.s32 	%r41, %r5, %r14;
	not.b32 	%r42, %r70;
	add.s32 	%r15, %r41, %r42;
	and.b32  	%r43, %r15, 16;
	setp.ne.s32 	%p2, %r43, 0;
	mov.f32 	%f161, 0f00000000;
	@%p2 bra 	$L__BB0_3;
	bar.sync 	0;
	add.s32 	%r44, %r8, %r70;
	mul.wide.u32 	%rd9, %r44, 4;
	add.s64 	%rd10, %rd2, %rd9;
	ld.global.f32 	%f10, [%rd10];
	st.shared.f32 	[%r11], %f10;
	add.s32 	%r45, %r9, %r2;
	add.s32 	%r46, %r45, %r65;
	mul.wide.s32 	%rd11, %r46, 4;
	add.s64 	%rd12, %rd1, %rd11;
	ld.global.f32 	%f11, [%rd12];
	st.shared.f32 	[%r12], %f11;
	bar.sync 	0;
	ld.shared.f32 	%f12, [%r10];
	ld.shared.f32 	%f13, [%r13];
	fma.rn.f32 	%f14, %f12, %f13, 0f00000000;
	ld.shared.f32 	%f15, [%r10+4];
	ld.shared.f32 	%f16, [%r13+64];
	fma.rn.f32 	%f17, %f15, %f16, %f14;
	ld.shared.f32 	%f18, [%r10+8];
	ld.shared.f32 	%f19, [%r13+128];
	fma.rn.f32 	%f20, %f18, %f19, %f17;
	ld.shared.f32 	%f21, [%r10+12];
	ld.shared.f32 	%f22, [%r13+192];
	fma.rn.f32 	%f23, %f21, %f22, %f20;
	ld.shared.f32 	%f24, [%r10+16];
	ld.shared.f32 	%f25, [%r13+256];
	fma.rn.f32 	%f26, %f24, %f25, %f23;
	ld.shared.f32 	%f27, [%r10+20];
	ld.shared.f32 	%f28, [%r13+320];
	fma.rn.f32 	%f29, %f27, %f28, %f26;
	ld.shared.f32 	%f30, [%r10+24];
	ld.shared.f32 	%f31, [%r13+384];
	fma.rn.f32 	%f32, %f30, %f31, %f29;
	ld.shared.f32 	%f33, [%r10+28];
	ld.shared.f32 	%f34, [%r13+448];
	fma.rn.f32 	%f35, %f33, %f34, %f32;
	ld.shared.f32 	%f36, [%r10+32];
	ld.shared.f32 	%f37, [%r13+512];
	fma.rn.f32 	%f38, %f36, %f37, %f35;
	ld.shared.f32 	%f39, [%r10+36];
	ld.shared.f32 	%f40, [%r13+576];
	fma.rn.f32 	%f41, %f39, %f40, %f38;
	ld.shared.f32 	%f42, [%r10+40];
	ld.shared.f32 	%f43, [%r13+640];
	fma.rn.f32 	%f44, %f42, %f43, %f41;
	ld.shared.f32 	%f45, [%r10+44];
	ld.shared.f32 	%f46, [%r13+704];
	fma.rn.f32 	%f47, %f45, %f46, %f44;
	ld.shared.f32 	%f48, [%r10+48];
	ld.shared.f32 	%f49, [%r13+768];
	fma.rn.f32 	%f50, %f48, %f49, %f47;
	ld.shared.f32 	%f51, [%r10+52];
	ld.shared.f32 	%f52, [%r13+832];
	fma.rn.f32 	%f53, %f51, %f52, %f50;
	ld.shared.f32 	%f54, [%r10+56];
	ld.shared.f32 	%f55, [%r13+896];
	fma.rn.f32 	%f56, %f54, %f55, %f53;
	ld.shared.f32 	%f57, [%r10+60];
	ld.shared.f32 	%f58, [%r13+960];
	fma.rn.f32 	%f161, %f57, %f58, %f56;
	shl.b32 	%r47, %r33, 4;
	add.s32 	%r65, %r65, %r47;
	mov.u32 	%r70, %r14;
$L__BB0_3:
	setp.lt.u32 	%p3, %r15, 16;
	@%p3 bra 	$L__BB0_6;
	add.s32 	%r48, %r2, %r65;
	add.s32 	%r69, %r48, %r9;
	add.s32 	%r49, %r3, 16;
	mad.lo.s32 	%r68, %r33, %r49, %r48;
	cvt.u64.u32 	%rd13, %r70;
	cvt.u64.u32 	%rd14, %r8;
	add.s64 	%rd15, %rd13, %rd14;
	shl.b64 	%rd16, %rd15, 2;
	add.s64 	%rd17, %rd16, %rd2;
	add.s64 	%rd32, %rd17, 64;
	add.s32 	%r50, %r2, %r70;
	add.s32 	%r67, %r50, %r7;
$L__BB0_5:
	ld.param.u64 	%rd30, [_Z6matmulPfS_S_iiii_param_1];
	ld.param.u64 	%rd29, [_Z6matmulPfS_S_iiii_param_0];
	bar.sync 	0;
	cvta.to.global.u64 	%rd18, %rd29;
	mul.wide.u32 	%rd19, %r67, 4;
	add.s64 	%rd20, %rd18, %rd19;
	ld.global.f32 	%f59, [%rd20];
	st.shared.f32 	[%r11], %f59;
	cvta.to.global.u64 	%rd21, %rd30;
	mul.wide.s32 	%rd22, %r69, 4;
	add.s64 	%rd23, %rd21, %rd22;
	ld.global.f32 	%f60, [%rd23];
	st.shared.f32 	[%r12], %f60;
	bar.sync 	0;
	ld.shared.f32 	%f61, [%r10];
	ld.shared.f32 	%f62, [%r13];
	fma.rn.f32 	%f63, %f61, %f62, %f161;
	ld.shared.f32 	%f64, [%r10+4];
	ld.shared.f32 	%f65, [%r13+64];
	fma.rn.f32 	%f66, %f64, %f65, %f63;
	ld.shared.f32 	%f67, [%r10+8];
	ld.shared.f32 	%f68, [%r13+128];
	fma.rn.f32 	%f69, %f67, %f68, %f66;
	ld.shared.f32 	%f70, [%r10+12];
	ld.shared.f32 	%f71, [%r13+192];
	fma.rn.f32 	%f72, %f70, %f71, %f69;
	ld.shared.f32 	%f73, [%r10+16];
	ld.shared.f32 	%f74, [%r13+256];
	fma.rn.f32 	%f75, %f73, %f74, %f72;
	ld.shared.f32 	%f76, [%r10+20];
	ld.shared.f32 	%f77, [%r13+320];
	fma.rn.f32 	%f78, %f76, %f77, %f75;
	ld.shared.f32 	%f79, [%r10+24];
	ld.shared.f32 	%f80, [%r13+384];
	fma.rn.f32 	%f81, %f79, %f80, %f78;
	ld.shared.f32 	%f82, [%r10+28];
	ld.shared.f32 	%f83, [%r13+448];
	fma.rn.f32 	%f84, %f82, %f83, %f81;
	ld.shared.f32 	%f85, [%r10+32];
	ld.shared.f32 	%f86, [%r13+512];
	fma.rn.f32 	%f87, %f85, %f86, %f84;
	ld.shared.f32 	%f88, [%r10+36];
	ld.shared.f32 	%f89, [%r13+576];
	fma.rn.f32 	%f90, %f88, %f89, %f87;
	ld.shared.f32 	%f91, [%r10+40];
	ld.shared.f32 	%f92, [%r13+640];
	fma.rn.f32 	%f93, %f91, %f92, %f90;
	ld.shared.f32 	%f94, [%r10+44];
	ld.shared.f32 	%f95, [%r13+704];
	fma.rn.f32 	%f96, %f94, %f95, %f93;
	ld.shared.f32 	%f97, [%r10+48];
	ld.shared.f32 	%f98, [%r13+768];
	fma.rn.f32 	%f99, %f97, %f98, %f96;
	ld.shared.f32 	%f100, [%r10+52];
	ld.shared.f32 	%f101, [%r13+832];
	fma.rn.f32 	%f102, %f100, %f101, %f99;
	ld.shared.f32 	%f103, [%r10+56];
	ld.shared.f32 	%f104, [%r13+896];
	fma.rn.f32 	%f105, %f103, %f104, %f102;
	ld.shared.f32 	%f106, [%r10+60];
	ld.shared.f32 	%f107, [%r13+960];
	fma.rn.f32 	%f108, %f106, %f107, %f105;
	bar.sync 	0;
	ld.global.f32 	%f109, [%rd32];
	st.shared.f32 	[%r11], %f109;
	mul.wide.s32 	%rd24, %r68, 4;
	add.s64 	%rd25, %rd21, %rd24;
	ld.global.f32 	%f110, [%rd25];
	st.shared.f32 	[%r12], %f110;
	bar.sync 	0;
	ld.shared.f32 	%f111, [%r10];
	ld.shared.f32 	%f112, [%r13];
	fma.rn.f32 	%f113, %f111, %f112, %f108;
	ld.shared.f32 	%f114, [%r10+4];
	ld.shared.f32 	%f115, [%r13+64];
	fma.rn.f32 	%f116, %f114, %f115, %f113;
	ld.shared.f32 	%f117, [%r10+8];
	ld.shared.f32 	%f118, [%r13+128];
	fma.rn.f32 	%f119, %f117, %f118, %f116;
	ld.shared.f32 	%f120, [%r10+12];
	ld.shared.f32 	%f121, [%r13+192];
	fma.rn.f32 	%f122, %f120, %f121, %f119;
	ld.shared.f32 	%f123, [%r10+16];
	ld.shared.f32 	%f124, [%r13+256];
	fma.rn.f32 	%f125, %f123, %f124, %f122;
	ld.shared.f32 	%f126, [%r10+20];
	ld.shared.f32 	%f127, [%r13+320];
	fma.rn.f32 	%f128, %f126, %f127, %f125;
	ld.shared.f32 	%f129, [%r10+24];
	ld.shared.f32 	%f130, [%r13+384];
	fma.rn.f32 	%f131, %f129, %f130, %f128;
	ld.shared.f32 	%f132, [%r10+28];
	ld.shared.f32 	%f133, [%r13+448];
	fma.rn.f32 	%f134, %f132, %f133, %f131;
	ld.shared.f32 	%f135, [%r10+32];
	ld.shared.f32 	%f136, [%r13+512];
	fma.rn.f32 	%f137, %f135, %f136, %f134;
	ld.shared.f32 	%f138, [%r10+36];
	ld.shared.f32 	%f139, [%r13+576];
	fma.rn.f32 	%f140, %f138, %f139, %f137;
	ld.shared.f32 	%f141, [%r10+40];
	ld.shared.f32 	%f142, [%r13+640];
	fma.rn.f32 	%f143, %f141, %f142, %f140;
	ld.shared.f32 	%f144, [%r10+44];
	ld.shared.f32 	%f145, [%r13+704];
	fma.rn.f32 	%f146, %f144, %f145, %f143;
	ld.shared.f32 	%f147, [%r10+48];
	ld.shared.f32 	%f148, [%r13+768];
	fma.rn.f32 	%f149, %f147, %f148, %f146;
	ld.shared.f32 	%f150, [%r10+52];
	ld.shared.f32 	%f151, [%r13+832];
	fma.rn.f32 	%f152, %f150, %f151, %f149;
	ld.shared.f32 	%f153, [%r10+56];
	ld.shared.f32 	%f154, [%r13+896];
	fma.rn.f32 	%f155, %f153, %f154, %f152;
	ld.shared.f32 	%f156, [%r10+60];
	ld.shared.f32 	%f157, [%r13+960];
	fma.rn.f32 	%f161, %f156, %f157, %f155;
	add.s32 	%r70, %r70, 32;
	shl.b32 	%r57, %r33, 5;
	add.s32 	%r69, %r69, %r57;
	add.s32 	%r68, %r68, %r57;
	add.s64 	%rd32, %rd32, 128;
	add.s32 	%r67, %r67, 32;
	setp.lt.s32 	%p4, %r70, %r5;
	@%p4 bra 	$L__BB0_5;
$L__BB0_6:
	ld.param.u32 	%r64, [_Z6matmulPfS_S_iiii_param_3];
	shl.b32 	%r30, %r1, 4;
	add.s32 	%r58, %r30, %r3;
	setp.ge.s32 	%p5, %r58, %r64;
	shl.b32 	%r60, %r35, 4;
	add.s32 	%r61, %r60, %r2;
	setp.ge.s32 	%p6, %r61, %r33;
	or.pred  	%p7, %p5, %p6;
	@%p7 bra 	$L__BB0_8;
	ld.param.u64 	%rd31, [_Z6matmulPfS_S_iiii_param_2];
	mad.lo.s32 	%r62, %r30, %r33, %r61;
	add.s32 	%r63, %r62, %r9;
	cvta.to.global.u64 	%rd26, %rd31;
	mul.wide.u32 	%rd27, %r63, 4;
	add.s64 	%rd28, %rd26, %rd27;
	st.global.f32 	[%rd28], %f161;
$L__BB0_8:
	ret;

}


// ===== COMPILED SASS (sm_100) =====

	.target	sm_100

	.elftype	@"ET_EXEC"


//--------------------- .note.nv.tkinfo           --------------------------
	.section	.note.nv.tkinfo,"",@"SHT_NOTE"
	.sectionflags	@"SHF_NOTE_NV_TKINFO"
	.tkinfo
        /*0018*/ 	.word	0x00000002
        /*0030*/ 	.string	""
        /*0030*/ 	.string	"ptxas"
        /*0030*/ 	.string	"Cuda compilation tools, release 13.0, V13.0.88"
        /*0030*/ 	.string	"Build cuda_13.0.r13.0/compiler.36424714_0"
        /*0030*/ 	.string	"-arch sm_100 -m 64 "



//--------------------- .note.nv.cuinfo           --------------------------
	.section	.note.nv.cuinfo,"",@"SHT_NOTE"
	.sectionflags	@"SHF_NOTE_NV_CUINFO"
        /*0018*/ 	.short	0x0002
        /*001a*/ 	.short	0x0064
        /*001c*/ 	.short	0x0082
	.zero		2


//--------------------- .nv.info                  --------------------------
	.section	.nv.info,"",@"SHT_CUDA_INFO"
	.align	4


	//----- nvinfo : EIATTR_REGCOUNT
	.align		4
        /*0000*/ 	.byte	0x04, 0x2f
        /*0002*/ 	.short	(.L_1 - .L_0)
	.align		4
.L_0:
        /*0004*/ 	.word	index@(_Z6matmulPfS_S_iiii)
        /*0008*/ 	.word	0x00000020


	//----- nvinfo : EIATTR_FRAME_SIZE
	.align		4
.L_1:
        /*000c*/ 	.byte	0x04, 0x11
        /*000e*/ 	.short	(.L_3 - .L_2)
	.align		4
.L_2:
        /*0010*/ 	.word	index@(_Z6matmulPfS_S_iiii)
        /*0014*/ 	.word	0x00000000


	//----- nvinfo : EIATTR_MIN_STACK_SIZE
	.align		4
.L_3:
        /*0018*/ 	.byte	0x04, 0x12
        /*001a*/ 	.short	(.L_5 - .L_4)
	.align		4
.L_4:
        /*001c*/ 	.word	index@(_Z6matmulPfS_S_iiii)
        /*0020*/ 	.word	0x00000000
.L_5:


//--------------------- .nv.compat                --------------------------
	.section	.nv.compat,"",@"SHT_CUDA_COMPAT_INFO"
	.align	4
        /*0000*/ 	.byte	0x02, 0x09, 0x00, 0x00, 0x02, 0x02, 0x01, 0x00, 0x02, 0x05, 0x05, 0x00, 0x03, 0x07, 0x01, 0x01
        /*0010*/ 	.byte	0x02, 0x03, 0x00, 0x00, 0x02, 0x06, 0x01, 0x00, 0x04, 0x0b, 0x08, 0x00, 0x09, 0x00, 0x00, 0x00
        /*0020*/ 	.byte	0x00, 0x00, 0x00, 0x00


//--------------------- .nv.info._Z6matmulPfS_S_iiii --------------------------
	.section	.nv.info._Z6matmulPfS_S_iiii,"",@"SHT_CUDA_INFO"
	.sectionflags	@""
	.align	4


	//----- nvinfo : EIATTR_CUDA_API_VERSION
	.align		4
        /*0000*/ 	.byte	0x04, 0x37
        /*0002*/ 	.short	(.L_7 - .L_6)
.L_6:
        /*0004*/ 	.word	0x00000082


	//----- nvinfo : EIATTR_KPARAM_INFO
	.align		4
.L_7:
        /*0008*/ 	.byte	0x04, 0x17
        /*000a*/ 	.short	(.L_9 - .L_8)
.L_8:
        /*000c*/ 	.word	0x00000000
        /*0010*/ 	.short	0x0006
        /*0012*/ 	.short	0x0024
        /*0014*/ 	.byte	0x00, 0xf0, 0x11, 0x00


	//----- nvinfo : EIATTR_KPARAM_INFO
	.align		4
.L_9:
        /*0018*/ 	.byte	0x04, 0x17
        /*001a*/ 	.short	(.L_11 - .L_10)
.L_10:
        /*001c*/ 	.word	0x00000000
        /*0020*/ 	.short	0x0005
        /*0022*/ 	.short	0x0020
        /*0024*/ 	.byte	0x00, 0xf0, 0x11, 0x00


	//----- nvinfo : EIATTR_KPARAM_INFO
	.align		4
.L_11:
        /*0028*/ 	.byte	0x04, 0x17
        /*002a*/ 	.short	(.L_13 - .L_12)
.L_12:
        /*002c*/ 	.word	0x00000000
        /*0030*/ 	.short	0x0004
        /*0032*/ 	.short	0x001c
        /*0034*/ 	.byte	0x00, 0xf0, 0x11, 0x00


	//----- nvinfo : EIATTR_KPARAM_INFO
	.align		4
.L_13:
        /*0038*/ 	.byte	0x04, 0x17
        /*003a*/ 	.short	(.L_15 - .L_14)
.L_14:
        /*003c*/ 	.word	0x00000000
        /*0040*/ 	.short	0x0003
        /*0042*/ 	.short	0x0018
        /*0044*/ 	.byte	0x00, 0xf0, 0x11, 0x00


	//----- nvinfo : EIATTR_KPARAM_INFO
	.align		4
.L_15:
        /*0048*/ 	.byte	0x04, 0x17
        /*004a*/ 	.short	(.L_17 - .L_16)
.L_16:
        /*004c*/ 	.word	0x00000000
        /*0050*/ 	.short	0x0002
        /*0052*/ 	.short	0x0010
        /*0054*/ 	.byte	0x00, 0xf5, 0x21, 0x00


	//----- nvinfo : EIATTR_KPARAM_INFO
	.align		4
.L_17:
        /*0058*/ 	.byte	0x04, 0x17
        /*005a*/ 	.short	(.L_19 - .L_18)
.L_18:
        /*005c*/ 	.word	0x00000000
        /*0060*/ 	.short	0x0001
        /*0062*/ 	.short	0x0008
        /*0064*/ 	.byte	0x00, 0xf5, 0x21, 0x00


	//----- nvinfo : EIATTR_KPARAM_INFO
	.align		4
.L_19:
        /*0068*/ 	.byte	0x04, 0x17
        /*006a*/ 	.short	(.L_21 - .L_20)
.L_20:
        /*006c*/ 	.word	0x00000000
        /*0070*/ 	.short	0x0000
        /*0072*/ 	.short	0x0000
        /*0074*/ 	.byte	0x00, 0xf5, 0x21, 0x00


	//----- nvinfo : EIATTR_SPARSE_MMA_MASK
	.align		4
.L_21:
        /*0078*/ 	.byte	0x03, 0x50
        /*007a*/ 	.short	0x0000


	//----- nvinfo : EIATTR_MAXREG_COUNT
	.align		4
        /*007c*/ 	.byte	0x03, 0x1b
        /*007e*/ 	.short	0x00ff


	//----- nvinfo : EIATTR_NUM_BARRIERS
	.align		4
        /*0080*/ 	.byte	0x02, 0x4c
        /*0082*/ 	.byte	0x01
	.zero		1


	//----- nvinfo : EIATTR_MERCURY_ISA_VERSION
	.align		4
        /*0084*/ 	.byte	0x03, 0x5f
        /*0086*/ 	.short	0x0101


	//----- nvinfo : EIATTR_VRC_CTA_INIT_COUNT
	.align		4
        /*0088*/ 	.byte	0x02, 0x4a
	.zero		1
	.zero		1


	//----- nvinfo : EIATTR_EXIT_INSTR_OFFSETS
	.align		4
        /*008c*/ 	.byte	0x04, 0x1c
        /*008e*/ 	.short	(.L_23 - .L_22)


	//   ....[0]....
.L_22:
        /*0090*/ 	.word	0x00000cc0


	//   ....[1]....
        /*0094*/ 	.word	0x00000d20


	//----- nvinfo : EIATTR_CBANK_PARAM_SIZE
	.align		4
.L_23:
        /*0098*/ 	.byte	0x03, 0x19
        /*009a*/ 	.short	0x0028


	//----- nvinfo : EIATTR_PARAM_CBANK
	.align		4
        /*009c*/ 	.byte	0x04, 0x0a
        /*009e*/ 	.short	(.L_25 - .L_24)
	.align		4
.L_24:
        /*00a0*/ 	.word	index@(.nv.constant0._Z6matmulPfS_S_iiii)
        /*00a4*/ 	.short	0x0380
        /*00a6*/ 	.short	0x0028


	//----- nvinfo : EIATTR_SW_WAR
	.align		4
.L_25:
        /*00a8*/ 	.byte	0x04, 0x36
        /*00aa*/ 	.short	(.L_27 - .L_26)
.L_26:
        /*00ac*/ 	.word	0x00000008
.L_27:


//--------------------- .nv.callgraph             --------------------------
	.section	.nv.callgraph,"",@"SHT_CUDA_CALLGRAPH"
	.align	4
	.sectionentsize	8
	.align		4
        /*0000*/ 	.word	0x00000000
	.align		4
        /*0004*/ 	.word	0xffffffff
	.align		4
        /*0008*/ 	.word	0x00000000
	.align		4
        /*000c*/ 	.word	0xfffffffe
	.align		4
        /*0010*/ 	.word	0x00000000
	.align		4
        /*0014*/ 	.word	0xfffffffd
	.align		4
        /*0018*/ 	.word	0x00000000
	.align		4
        /*001c*/ 	.word	0xfffffffc


//--------------------- .text._Z6matmulPfS_S_iiii --------------------------
	.section	.text._Z6matmulPfS_S_iiii,"ax",@progbits
	.align	128
        .global         _Z6matmulPfS_S_iiii
        .type           _Z6matmulPfS_S_iiii,@function
        .size           _Z6matmulPfS_S_iiii,(.L_x_4 - _Z6matmulPfS_S_iiii)
        .other          _Z6matmulPfS_S_iiii,@"STO_CUDA_ENTRY STV_DEFAULT"
_Z6matmulPfS_S_iiii:
.text._Z6matmulPfS_S_iiii:
[----:B------:R-:W-:Y:S01]  /*0000*/  LDC R1, c[0x0][0x37c] ;  /* 0x0000df00ff017b82 */ /* 0x000fe20000000800 */
[----:B------:R-:W0:Y:S01]  /*0010*/  LDCU UR13, c[0x0][0x39c] ;  /* 0x00007380ff0d77ac */ /* 0x000e220008000800 */
[----:B------:R-:W1:Y:S06]  /*0020*/  S2R R0, SR_CTAID.X ;  /* 0x0000000000007919 */ /* 0x000e6c0000002500 */
[----:B------:R-:W2:Y:S01]  /*0030*/  S2UR UR10, SR_CTAID.Y ;  /* 0x00000000000a79c3 */ /* 0x000ea20000002600 */
[----:B------:R-:W-:Y:S01]  /*0040*/  HFMA2 R21, -RZ, RZ, 0, 0 ;  /* 0x00000000ff157431 */ /* 0x000fe200000001ff */
[----:B------:R-:W3:Y:S01]  /*0050*/  LDCU.64 UR14, c[0x0][0x358] ;  /* 0x00006b00ff0e77ac */ /* 0x000ee20008000a00 */
[----:B------:R-:W4:Y:S01]  /*0060*/  S2R R3, SR_TID.X ;  /* 0x0000000000037919 */ /* 0x000f220000002100 */
[----:B------:R-:W1:Y:S01]  /*0070*/  S2R R2, SR_TID.Y ;  /* 0x0000000000027919 */ /* 0x000e620000002200 */
[----:B0-----:R-:W-:-:S09]  /*0080*/  UISETP.GE.AND UP0, UPT, UR13, 0x1, UPT ;  /* 0x000000010d00788c */ /* 0x001fd2000bf06270 */
[----:B---3--:R-:W-:Y:S05]  /*0090*/  BRA.U !UP0, `(.L_x_0) ;  /* 0x0000000908ec7547 */ /* 0x008fea000b800000 */
[----:B--2---:R-:W-:Y:S01]  /*00a0*/  UIMAD UR4, UR10, UR13, URZ ;  /* 0x0000000d0a0472a4 */ /* 0x004fe2000f8e02ff */
[----:B------:R-:W0:Y:S01]  /*00b0*/  S2UR UR9, SR_CgaCtaId ;  /* 0x00000000000979c3 */ /* 0x000e220000008800 */
[----:B------:R-:W-:Y:S01]  /*00c0*/  UMOV UR5, 0x400 ;  /* 0x0000040000057882 */ /* 0x000fe20000000000 */
[----:B-1----:R-:W-:Y:S01]  /*00d0*/  SHF.L.U32 R22, R0, 0x4, RZ ;  /* 0x0000000400167819 */ /* 0x002fe200000006ff */
[----:B------:R-:W-:Y:S01]  /*00e0*/  USHF.L.U32 UR4, UR4, 0x4, URZ ;  /* 0x0000000404047899 */ /* 0x000fe200080006ff */
[----:B----4-:R-:W-:Y:S01]  /*00f0*/  IMAD R19, R2, UR13, R3 ;  /* 0x0000000d02137c24 */ /* 0x010fe2000f8e0203 */
[----:B------:R-:W-:Y:S01]  /*0100*/  UIADD3 UR6, UPT, UPT, UR5, 0x400, URZ ;  /* 0x0000040005067890 */ /* 0x000fe2000fffe0ff */
[----:B------:R-:W-:Y:S01]  /*0110*/  MOV R21, RZ ;  /* 0x000000ff00157202 */ /* 0x000fe20000000f00 */
[----:B------:R-:W-:Y:S02]  /*0120*/  UIADD3 UR12, UPT, UPT, UR4, UR13, URZ ;  /* 0x0000000d040c7290 */ /* 0x000fe4000fffe0ff */
[----:B------:R-:W-:-:S02]  /*0130*/  UIADD3 UR11, UPT, UPT, UR4, 0x10, URZ ;  /* 0x00000010040b7890 */ /* 0x000fc4000fffe0ff */
[----:B------:R-:W-:Y:S02]  /*0140*/  ULOP3.LUT UR8, URZ, UR4, URZ, 0x33, !UPT ;  /* 0x00000004ff087292 */ /* 0x000fe4000f8e33ff */
[----:B------:R-:W-:-:S04]  /*0150*/  UISETP.LT.AND UP0, UPT, UR12, UR11, UPT ;  /* 0x0000000b0c00728c */ /* 0x000fc8000bf01270 */
[----:B------:R-:W-:-:S04]  /*0160*/  USEL UR7, UR12, UR11, !UP0 ;  /* 0x0000000b0c077287 */ /* 0x000fc8000c000000 */
[----:B------:R-:W-:Y:S02]  /*0170*/  UIADD3 UR7, UPT, UPT, UR7, UR8, URZ ;  /* 0x0000000807077290 */ /* 0x000fe4000fffe0ff */
[----:B0-----:R-:W-:Y:S02]  /*0180*/  ULEA UR5, UR9, UR5, 0x18 ;  /* 0x0000000509057291 */ /* 0x001fe4000f8ec0ff */
[----:B------:R-:W-:Y:S02]  /*0190*/  ULOP3.LUT UP0, URZ, UR7, 0x10, URZ, 0xc0, !UPT ;  /* 0x0000001007ff7892 */ /* 0x000fe4000f80c0ff */
[----:B------:R-:W-:Y:S02]  /*01a0*/  ULEA UR6, UR9, UR6, 0x18 ;  /* 0x0000000609067291 */ /* 0x000fe4000f8ec0ff */
[----:B------:R-:W-:Y:S01]  /*01b0*/  LEA R20, R2, UR5, 0x6 ;  /* 0x0000000502147c11 */ /* 0x000fe2000f8e30ff */
[----:B------:R-:W-:-:S03]  /*01c0*/  UISETP.GE.U32.AND UP1, UPT, UR7, 0x10, UPT ;  /* 0x000000100700788c */ /* 0x000fc6000bf26070 */
[C---:B------:R-:W-:Y:S02]  /*01d0*/  LEA R17, R3.reuse, UR6, 0x2 ;  /* 0x0000000603117c11 */ /* 0x040fe4000f8e10ff */
[----:B------:R-:W-:Y:S02]  /*01e0*/  LEA R18, R3, R20, 0x2 ;  /* 0x0000001403127211 */ /* 0x000fe400078e10ff */
[----:B------:R-:W-:Y:S01]  /*01f0*/  LEA R16, R2, R17, 0x6 ;  /* 0x0000001102107211 */ /* 0x000fe200078e30ff */
[----:B------:R-:W-:Y:S06]  /*0200*/  BRA.U UP0, `(.L_x_1) ;  /* 0x0000000100d07547 */ /* 0x000fec000b800000 */
[----:B------:R-:W0:Y:S01]  /*0210*/  LDC R21, c[0x0][0x3a4] ;  /* 0x0000e900ff157b82 */ /* 0x000e220000000800 */
[----:B------:R-:W-:-:S07]  /*0220*/  IADD3 R9, PT, PT, R19, UR4, RZ ;  /* 0x0000000413097c10 */ /* 0x000fce000fffe0ff */
[----:B------:R-:W1:Y:S08]  /*0230*/  LDC.64 R6, c[0x0][0x380] ;  /* 0x0000e000ff067b82 */ /* 0x000e700000000a00 */
[----:B------:R-:W2:Y:S01]  /*0240*/  LDC.64 R4, c[0x0][0x388] ;  /* 0x0000e200ff047b82 */ /* 0x000ea20000000a00 */
[----:B0-----:R-:W-:-:S05]  /*0250*/  IMAD R11, R2, R21, R3 ;  /* 0x00000015020b7224 */ /* 0x001fca00078e0203 */
[----:B------:R-:W-:Y:S01]  /*0260*/  IADD3 R11, PT, PT, R22, R11, RZ ;  /* 0x0000000b160b7210 */ /* 0x000fe20007ffe0ff */
[----:B-1----:R-:W-:Y:S01]  /*0270*/  IMAD.WIDE.U32 R8, R9, 0x4, R6 ;  /* 0x0000000409087825 */ /* 0x002fe200078e0006 */
[----:B------:R-:W-:Y:S03]  /*0280*/  BAR.SYNC.DEFER_BLOCKING 0x0 ;  /* 0x0000000000007b1d */ /* 0x000fe60000010000 */
[----:B--2---:R-:W-:-:S03]  /*0290*/  IMAD.WIDE R12, R11, 0x4, R4 ;  /* 0x000000040b0c7825 */ /* 0x004fc600078e0204 */
[----:B------:R-:W2:Y:S04]  /*02a0*/  LDG.E R15, desc[UR14][R8.64] ;  /* 0x0000000e080f7981 */ /* 0x000ea8000c1e1900 */
[----:B------:R-:W3:Y:S01]  /*02b0*/  LDG.E R13, desc[UR14][R12.64] ;  /* 0x0000000e0c0d7981 */ /* 0x000ee2000c1e1900 */
[----:B------:R-:W-:Y:S01]  /*02c0*/  LEA R22, R21, R22, 0x4 ;  /* 0x0000001615167211 */ /* 0x000fe200078e20ff */
[----:B------:R-:W-:Y:S02]  /*02d0*/  UMOV UR4, UR11 ;  /* 0x0000000b00047c82 */ /* 0x000fe40008000000 */
[----:B--2---:R-:W-:Y:S04]  /*02e0*/  STS [R18], R15 ;  /* 0x0000000f12007388 */ /* 0x004fe80000000800 */
[----:B---3--:R-:W-:Y:S01]  /*02f0*/  STS [R16], R13 ;  /* 0x0000000d10007388 */ /* 0x008fe20000000800 */
[----:B------:R-:W-:Y:S06]  /*0300*/  BAR.SYNC.DEFER_BLOCKING 0x0 ;  /* 0x0000000000007b1d */ /* 0x000fec0000010000 */
[----:B------:R-:W-:Y:S04]  /*0310*/  LDS R23, [R17] ;  /* 0x0000000011177984 */ /* 0x000fe80000000800 */
[----:B------:R-:W0:Y:S04]  /*0320*/  LDS.128 R4, [R20] ;  /* 0x0000000014047984 */ /* 0x000e280000000c00 */
[----:B------:R-:W1:Y:S04]  /*0330*/  LDS R29, [R17+0x40] ;  /* 0x00004000111d7984 */ /* 0x000e680000000800 */
[----:B------:R-:W2:Y:S04]  /*0340*/  LDS R14, [R17+0x80] ;  /* 0x00008000110e7984 */ /* 0x000ea80000000800 */
[----:B------:R-:W3:Y:S04]  /*0350*/  LDS R28, [R17+0xc0] ;  /* 0x0000c000111c7984 */ /* 0x000ee80000000800 */
[----:B------:R-:W-:Y:S04]  /*0360*/  LDS R27, [R17+0x100] ;  /* 0x00010000111b7984 */ /* 0x000fe80000000800 */
[----:B------:R-:W4:Y:S04]  /*0370*/  LDS.128 R8, [R20+0x10] ;  /* 0x0000100014087984 */ /* 0x000f280000000c00 */
[----:B------:R-:W5:Y:S04]  /*0380*/  LDS R26, [R17+0x140] ;  /* 0x00014000111a7984 */ /* 0x000f680000000800 */
[----:B------:R-:W5:Y:S04]  /*0390*/  LDS R25, [R17+0x180] ;  /* 0x0001800011197984 */ /* 0x000f680000000800 */
[----:B------:R-:W5:Y:S01]  /*03a0*/  LDS R24, [R17+0x1c0] ;  /* 0x0001c00011187984 */ /* 0x000f620000000800 */
[----:B0-----:R-:W-:-:S03]  /*03b0*/  FFMA R4, R4, R23, RZ ;  /* 0x0000001704047223 */ /* 0x001fc600000000ff */
[----:B------:R-:W-:Y:S01]  /*03c0*/  LDS R23, [R17+0x200] ;  /* 0x0002000011177984 */ /* 0x000fe20000000800 */
[----:B-1----:R-:W-:-:S04]  /*03d0*/  FFMA R5, R29, R5, R4 ;  /* 0x000000051d057223 */ /* 0x002fc80000000004 */
[----:B--2---:R-:W-:Y:S02]  /*03e0*/  FFMA R5, R14, R6, R5 ;  /* 0x000000060e057223 */ /* 0x004fe40000000005 */
[----:B------:R-:W0:Y:S02]  /*03f0*/  LDS.128 R12, [R20+0x20] ;  /* 0x00002000140c7984 */ /* 0x000e240000000c00 */
[----:B---3--:R-:W-:-:S04]  /*0400*/  FFMA R5, R28, R7, R5 ;  /* 0x000000071c057223 */ /* 0x008fc80000000005 */
[----:B----4-:R-:W-:Y:S02]  /*0410*/  FFMA R5, R8, R27, R5 ;  /* 0x0000001b08057223 */ /* 0x010fe40000000005 */
[----:B------:R-:W1:Y:S02]  /*0420*/  LDS R8, [R17+0x240] ;  /* 0x0002400011087984 */ /* 0x000e640000000800 */
[----:B-----5:R-:W-:Y:S02]  /*0430*/  FFMA R26, R26, R9, R5 ;  /* 0x000000091a1a7223 */ /* 0x020fe40000000005 */
[----:B------:R-:W2:Y:S02]  /*0440*/  LDS R9, [R17+0x280] ;  /* 0x0002800011097984 */ /* 0x000ea40000000800 */
[----:B------:R-:W-:Y:S02]  /*0450*/  FFMA R25, R25, R10, R26 ;  /* 0x0000000a19197223 */ /* 0x000fe4000000001a */
[----:B------:R-:W3:Y:S02]  /*0460*/  LDS R10, [R17+0x2c0] ;  /* 0x0002c000110a7984 */ /* 0x000ee40000000800 */
[----:B------:R-:W-:-:S02]  /*0470*/  FFMA R27, R24, R11, R25 ;  /* 0x0000000b181b7223 */ /* 0x000fc40000000019 */
[----:B------:R-:W-:Y:S04]  /*0480*/  LDS R25, [R17+0x300] ;  /* 0x0003000011197984 */ /* 0x000fe80000000800 */
[----:B------:R-:W4:Y:S04]  /*0490*/  LDS.128 R4, [R20+0x30] ;  /* 0x0000300014047984 */ /* 0x000f280000000c00 */
[----:B------:R-:W5:Y:S04]  /*04a0*/  LDS R24, [R17+0x340] ;  /* 0x0003400011187984 */ /* 0x000f680000000800 */
[----:B------:R-:W5:Y:S01]  /*04b0*/  LDS R11, [R17+0x380] ;  /* 0x00038000110b7984 */ /* 0x000f620000000800 */
[----:B0-----:R-:W-:-:S03]  /*04c0*/  FFMA R23, R12, R23, R27 ;  /* 0x000000170c177223 */ /* 0x001fc6000000001b */
[----:B------:R-:W0:Y:S01]  /*04d0*/  LDS R12, [R17+0x3c0] ;  /* 0x0003c000110c7984 */ /* 0x000e220000000800 */
[----:B-1----:R-:W-:-:S04]  /*04e0*/  FFMA R8, R8, R13, R23 ;  /* 0x0000000d08087223 */ /* 0x002fc80000000017 */
[----:B--2---:R-:W-:-:S04]  /*04f0*/  FFMA R9, R9, R14, R8 ;  /* 0x0000000e09097223 */ /* 0x004fc80000000008 */
[----:B---3--:R-:W-:-:S04]  /*0500*/  FFMA R9, R10, R15, R9 ;  /* 0x0000000f0a097223 */ /* 0x008fc80000000009 */
[----:B----4-:R-:W-:-:S04]  /*0510*/  FFMA R9, R4, R25, R9 ;  /* 0x0000001904097223 */ /* 0x010fc80000000009 */
[----:B-----5:R-:W-:-:S04]  /*0520*/  FFMA R24, R24, R5, R9 ;  /* 0x0000000518187223 */ /* 0x020fc80000000009 */
[----:B------:R-:W-:-:S04]  /*0530*/  FFMA R11, R11, R6, R24 ;  /* 0x000000060b0b7223 */ /* 0x000fc80000000018 */
[----:B0-----:R-:W-:-:S07]  /*0540*/  FFMA R21, R12, R7, R11 ;  /* 0x000000070c157223 */ /* 0x001fce000000000b */
.L_x_1:
[----:B------:R-:W-:Y:S05]  /*0550*/  BRA.U !UP1, `(.L_x_0) ;  /* 0x0000000509bc7547 */ /* 0x000fea000b800000 */
[----:B------:R-:W0:Y:S01]  /*0560*/  LDCU.64 UR6, c[0x0][0x380] ;  /* 0x00007000ff0677ac */ /* 0x000e220008000a00 */
[----:B------:R-:W1:Y:S01]  /*0570*/  LDC R13, c[0x0][0x3a4] ;  /* 0x0000e900ff0d7b82 */ /* 0x000e620000000800 */
[----:B------:R-:W-:Y:S02]  /*0580*/  IADD3 R15, P1, PT, R19, UR4, RZ ;  /* 0x00000004130f7c10 */ /* 0x000fe4000ff3e0ff */
[C---:B------:R-:W-:Y:S02]  /*0590*/  IADD3 R24, PT, PT, R3.reuse, R22, RZ ;  /* 0x0000001603187210 */ /* 0x040fe40007ffe0ff */
[----:B------:R-:W-:Y:S02]  /*05a0*/  IADD3.X R4, PT, PT, RZ, RZ, RZ, P1, !PT ;  /* 0x000000ffff047210 */ /* 0x000fe40000ffe4ff */
[----:B------:R-:W-:Y:S01]  /*05b0*/  IADD3 R22, PT, PT, R2, 0x10, RZ ;  /* 0x0000001002167810 */ /* 0x000fe20007ffe0ff */
[----:B------:R-:W2:Y:S01]  /*05c0*/  LDC.64 R28, c[0x0][0x380] ;  /* 0x0000e000ff1c7b82 */ /* 0x000ea20000000a00 */
[----:B------:R-:W-:-:S05]  /*05d0*/  IADD3 R5, PT, PT, R3, UR4, RZ ;  /* 0x0000000403057c10 */ /* 0x000fca000fffe0ff */
[----:B------:R-:W-:Y:S02]  /*05e0*/  IMAD R12, R2, UR13, R5 ;  /* 0x0000000d020c7c24 */ /* 0x000fe4000f8e0205 */
[----:B------:R-:W3:Y:S01]  /*05f0*/  LDC.64 R26, c[0x0][0x388] ;  /* 0x0000e200ff1a7b82 */ /* 0x000ee20000000a00 */
[----:B0-----:R-:W-:-:S04]  /*0600*/  LEA R14, P0, R15, UR6, 0x2 ;  /* 0x000000060f0e7c11 */ /* 0x001fc8000f8010ff */
[----:B------:R-:W-:Y:S02]  /*0610*/  IADD3 R14, P1, PT, R14, 0x40, RZ ;  /* 0x000000400e0e7810 */ /* 0x000fe40007f3e0ff */
[----:B------:R-:W-:Y:S01]  /*0620*/  LEA.HI.X R15, R15, UR7, R4, 0x2, P0 ;  /* 0x000000070f0f7c11 */ /* 0x000fe200080f1404 */
[-CC-:B-1----:R-:W-:Y:S02]  /*0630*/  IMAD R22, R22, R13.reuse, R24.reuse ;  /* 0x0000000d16167224 */ /* 0x182fe400078e0218 */
[----:B------:R-:W-:Y:S01]  /*0640*/  IMAD R24, R2, R13, R24 ;  /* 0x0000000d02187224 */ /* 0x000fe200078e0218 */
[----:B------:R-:W-:-:S07]  /*0650*/  IADD3.X R15, PT, PT, RZ, R15, RZ, P1, !PT ;  /* 0x0000000fff0f7210 */ /* 0x000fce0000ffe4ff */
.L_x_2:
[----:B------:R-:W-:Y:S01]  /*0660*/  BAR.SYNC.DEFER_BLOCKING 0x0 ;  /* 0x0000000000007b1d */ /* 0x000fe20000010000 */
[----:B--2---:R-:W-:-:S04]  /*0670*/  IMAD.WIDE.U32 R6, R12, 0x4, R28 ;  /* 0x000000040c067825 */ /* 0x004fc800078e001c */
[----:B---3--:R-:W-:Y:S02]  /*0680*/  IMAD.WIDE R4, R24, 0x4, R26 ;  /* 0x0000000418047825 */ /* 0x008fe400078e021a */
[----:B------:R-:W2:Y:S04]  /*0690*/  LDG.E R7, desc[UR14][R6.64] ;  /* 0x0000000e06077981 */ /* 0x000ea8000c1e1900 */
[----:B------:R-:W3:Y:S04]  /*06a0*/  LDG.E R5, desc[UR14][R4.64] ;  /* 0x0000000e04057981 */ /* 0x000ee8000c1e1900 */
[----:B--2---:R-:W-:Y:S04]  /*06b0*/  STS [R18], R7 ;  /* 0x0000000712007388 */ /* 0x004fe80000000800 */
[----:B---3--:R-:W-:Y:S01]  /*06c0*/  STS [R16], R5 ;  /* 0x0000000510007388 */ /* 0x008fe20000000800 */
[----:B------:R-:W-:Y:S06]  /*06d0*/  BAR.SYNC.DEFER_BLOCKING 0x0 ;  /* 0x0000000000007b1d */ /* 0x000fec0000010000 */
[----:B------:R-:W-:Y:S04]  /*06e0*/  LDS R23, [R17] ;  /* 0x0000000011177984 */ /* 0x000fe80000000800 */
[----:B------:R-:W0:Y:S04]  /*06f0*/  LDS.128 R8, [R20] ;  /* 0x0000000014087984 */ /* 0x000e280000000c00 */
[----:B------:R-:W1:Y:S04]  /*0700*/  LDS R25, [R17+0x40] ;  /* 0x0000400011197984 */ /* 0x000e680000000800 */
[----:B------:R-:W2:Y:S04]  /*0710*/  LDS R4, [R17+0x80] ;  /* 0x0000800011047984 */ /* 0x000ea80000000800 */
[----:B------:R-:W3:Y:S01]  /*0720*/  LDS R19, [R17+0xc0] ;  /* 0x0000c00011137984 */ /* 0x000ee20000000800 */
[----:B0-----:R-:W-:-:S03]  /*0730*/  FFMA R8, R8, R23, R21 ;  /* 0x0000001708087223 */ /* 0x001fc60000000015 */
[----:B------:R-:W-:Y:S01]  /*0740*/  LDS R21, [R17+0x140] ;  /* 0x0001400011157984 */ /* 0x000fe20000000800 */
[----:B-1----:R-:W-:-:S03]  /*0750*/  FFMA R25, R25, R9, R8 ;  /* 0x0000000919197223 */ /* 0x002fc60000000008 */
[----:B------:R-:W-:Y:S01]  /*0760*/  LDS R9, [R17+0x100] ;  /* 0x0001000011097984 */ /* 0x000fe20000000800 */
[----:B--2---:R-:W-:-:S03]  /*0770*/  FFMA R10, R4, R10, R25 ;  /* 0x0000000a040a7223 */ /* 0x004fc60000000019 */
[----:B------:R-:W0:Y:S01]  /*0780*/  LDS.128 R4, [R20+0x10] ;  /* 0x0000100014047984 */ /* 0x000e220000000c00 */
[----:B---3--:R-:W-:-:S03]  /*0790*/  FFMA R11, R19, R11, R10 ;  /* 0x0000000b130b7223 */ /* 0x008fc6000000000a */
[----:B------:R-:W1:Y:S04]  /*07a0*/  LDS R8, [R17+0x180] ;  /* 0x0001800011087984 */ /* 0x000e680000000800 */
[----:B------:R-:W2:Y:S01]  /*07b0*/  LDS R19, [R17+0x1c0] ;  /* 0x0001c00011137984 */ /* 0x000ea20000000800 */
[----:B0-----:R-:W-:-:S04]  /*07c0*/  FFMA R4, R4, R9, R11 ;  /* 0x0000000904047223 */ /* 0x001fc8000000000b */
[----:B------:R-:W-:Y:S02]  /*07d0*/  FFMA R21, R21, R5, R4 ;  /* 0x0000000515157223 */ /* 0x000fe40000000004 */
[----:B------:R-:W-:Y:S02]  /*07e0*/  LDS R5, [R17+0x200] ;  /* 0x0002000011057984 */ /* 0x000fe40000000800 */
[----:B-1----:R-:W-:Y:S02]  /*07f0*/  FFMA R6, R8, R6, R21 ;  /* 0x0000000608067223 */ /* 0x002fe40000000015 */
[----:B------:R-:W0:Y:S02]  /*0800*/  LDS.128 R8, [R20+0x20] ;  /* 0x0000200014087984 */ /* 0x000e240000000c00 */
[----:B--2---:R-:W-:Y:S02]  /*0810*/  FFMA R7, R19, R7, R6 ;  /* 0x0000000713077223 */ /* 0x004fe40000000006 */
[----:B------:R-:W1:Y:S04]  /*0820*/  LDS R19, [R17+0x240] ;  /* 0x0002400011137984 */ /* 0x000e680000000800 */
[----:B------:R-:W2:Y:S04]  /*0830*/  LDS R4, [R17+0x280] ;  /* 0x0002800011047984 */ /* 0x000ea80000000800 */
[----:B------:R-:W3:Y:S01]  /*0840*/  LDS R21, [R17+0x2c0] ;  /* 0x0002c00011157984 */ /* 0x000ee20000000800 */
[----:B0-----:R-:W-:-:S04]  /*0850*/  FFMA R8, R8, R5, R7 ;  /* 0x0000000508087223 */ /* 0x001fc80000000007 */
[----:B-1----:R-:W-:Y:S02]  /*0860*/  FFMA R19, R19, R9, R8 ;  /* 0x0000000913137223 */ /* 0x002fe40000000008 */
[----:B------:R-:W-:Y:S02]  /*0870*/  LDS R9, [R17+0x300] ;  /* 0x0003000011097984 */ /* 0x000fe40000000800 */
[----:B--2---:R-:W-:Y:S02]  /*0880*/  FFMA R8, R4, R10, R19 ;  /* 0x0000000a04087223 */ /* 0x004fe40000000013 */
[----:B------:R-:W0:Y:S02]  /*0890*/  LDS.128 R4, [R20+0x30] ;  /* 0x0000300014047984 */ /* 0x000e240000000c00 */
[----:B---3--:R-:W-:Y:S02]  /*08a0*/  FFMA R11, R21, R11, R8 ;  /* 0x0000000b150b7223 */ /* 0x008fe40000000008 */
[----:B------:R-:W1:Y:S02]  /*08b0*/  LDS R10, [R17+0x340] ;  /* 0x00034000110a7984 */ /* 0x000e640000000800 */
[----:B0-----:R-:W-:Y:S01]  /*08c0*/  FFMA R11, R4, R9, R11 ;  /* 0x00000009040b7223 */ /* 0x001fe2000000000b */
[----:B------:R-:W-:Y:S01]  /*08d0*/  IMAD.WIDE R8, R22, 0x4, R26 ;  /* 0x0000000416087825 */ /* 0x000fe200078e021a */
[----:B------:R-:W-:Y:S03]  /*08e0*/  LDS R4, [R17+0x3c0] ;  /* 0x0003c00011047984 */ /* 0x000fe60000000800 */
[----:B-1----:R-:W-:-:S02]  /*08f0*/  FFMA R11, R10, R5, R11 ;  /* 0x000000050a0b7223 */ /* 0x002fc4000000000b */
[----:B------:R-:W0:Y:S01]  /*0900*/  LDS R10, [R17+0x380] ;  /* 0x00038000110a7984 */ /* 0x000e220000000800 */
[----:B------:R-:W-:Y:S06]  /*0910*/  BAR.SYNC.DEFER_BLOCKING 0x0 ;  /* 0x0000000000007b1d */ /* 0x000fec0000010000 */
[----:B------:R1:W2:Y:S04]  /*0920*/  LDG.E R21, desc[UR14][R14.64] ;  /* 0x0000000e0e157981 */ /* 0x0002a8000c1e1900 */
[----:B------:R-:W3:Y:S01]  /*0930*/  LDG.E R23, desc[UR14][R8.64] ;  /* 0x0000000e08177981 */ /* 0x000ee2000c1e1900 */
[----:B------:R-:W-:Y:S01]  /*0940*/  UIADD3 UR4, UPT, UPT, UR4, 0x20, URZ ;  /* 0x0000002004047890 */ /* 0x000fe2000fffe0ff */
[----:B------:R-:W-:-:S02]  /*0950*/  IADD3 R12, PT, PT, R12, 0x20, RZ ;  /* 0x000000200c0c7810 */ /* 0x000fc40007ffe0ff */
[C---:B------:R-:W-:Y:S01]  /*0960*/  LEA R24, R13.reuse, R24, 0x5 ;  /* 0x000000180d187211 */ /* 0x040fe200078e28ff */
[----:B------:R-:W-:Y:S01]  /*0970*/  UISETP.GE.AND UP0, UPT, UR4, UR12, UPT ;  /* 0x0000000c0400728c */ /* 0x000fe2000bf06270 */
[----:B-1----:R-:W-:Y:S01]  /*0980*/  IADD3 R14, P0, PT, R14, 0x80, RZ ;  /* 0x000000800e0e7810 */ /* 0x002fe20007f1e0ff */
[----:B0-----:R-:W-:Y:S01]  /*0990*/  FFMA R19, R10, R6, R11 ;  /* 0x000000060a137223 */ /* 0x001fe2000000000b */
[----:B------:R-:W-:Y:S02]  /*09a0*/  LEA R22, R13, R22, 0x5 ;  /* 0x000000160d167211 */ /* 0x000fe400078e28ff */
[----:B------:R-:W-:Y:S01]  /*09b0*/  IADD3.X R15, PT, PT, RZ, R15, RZ, P0, !PT ;  /* 0x0000000fff0f7210 */ /* 0x000fe200007fe4ff */
[----:B------:R-:W-:Y:S01]  /*09c0*/  FFMA R7, R4, R7, R19 ;  /* 0x0000000704077223 */ /* 0x000fe20000000013 */
        /* <DEDUP_REMOVED lines=8> */
[----:B------:R-:W-:Y:S01]  /*0a50*/  LDS R21, [R17+0x140] ;  /* 0x0001400011157984 */ /* 0x000fe20000000800 */
[----:B0-----:R-:W-:-:S04]  /*0a60*/  FFMA R8, R8, R5, R7 ;  /* 0x0000000508087223 */ /* 0x001fc80000000007 */
[----:B-1----:R-:W-:Y:S02]  /*0a70*/  FFMA R25, R25, R9, R8 ;  /* 0x0000000919197223 */ /* 0x002fe40000000008 */
[----:B------:R-:W-:Y:S02]  /*0a80*/  LDS R9, [R17+0x100] ;  /* 0x0001000011097984 */ /* 0x000fe40000000800 */
[----:B--2---:R-:W-:Y:S02]  /*0a90*/  FFMA R10, R4, R10, R25 ;  /* 0x0000000a040a7223 */ /* 0x004fe40000000019 */
[----:B------:R-:W0:Y:S02]  /*0aa0*/  LDS.128 R4, [R20+0x10] ;  /* 0x0000100014047984 */ /* 0x000e240000000c00 */
[----:B---3--:R-:W-:Y:S02]  /*0ab0*/  FFMA R11, R19, R11, R10 ;  /* 0x0000000b130b7223 */ /* 0x008fe4000000000a */
        /* <DEDUP_REMOVED lines=17> */
[----:B------:R-:W1:Y:S04]  /*0bd0*/  LDS R19, [R17+0x340] ;  /* 0x0003400011137984 */ /* 0x000e680000000800 */
[----:B------:R-:W2:Y:S04]  /*0be0*/  LDS R8, [R17+0x380] ;  /* 0x0003800011087984 */ /* 0x000ea80000000800 */
[----:B------:R-:W3:Y:S01]  /*0bf0*/  LDS R21, [R17+0x3c0] ;  /* 0x0003c00011157984 */ /* 0x000ee20000000800 */
[----:B0-----:R-:W-:-:S04]  /*0c00*/  FFMA R4, R4, R9, R11 ;  /* 0x0000000904047223 */ /* 0x001fc8000000000b */
[----:B-1----:R-:W-:-:S04]  /*0c10*/  FFMA R5, R19, R5, R4 ;  /* 0x0000000513057223 */ /* 0x002fc80000000004 */
[----:B--2---:R-:W-:-:S04]  /*0c20*/  FFMA R6, R8, R6, R5 ;  /* 0x0000000608067223 */ /* 0x004fc80000000005 */
[----:B---3--:R-:W-:Y:S01]  /*0c30*/  FFMA R21, R21, R7, R6 ;  /* 0x0000000715157223 */ /* 0x008fe20000000006 */
[----:B------:R-:W-:Y:S06]  /*0c40*/  BRA.U !UP0, `(.L_x_2) ;  /* 0xfffffff908847547 */ /* 0x000fec000b83ffff */
.L_x_0:
[----:B------:R-:W0:Y:S01]  /*0c50*/  LDC R7, c[0x0][0x3a4] ;  /* 0x0000e900ff077b82 */ /* 0x000e220000000800 */
[----:B------:R-:W3:Y:S01]  /*0c60*/  LDCU UR5, c[0x0][0x398] ;  /* 0x00007300ff0577ac */ /* 0x000ee20008000800 */
[----:B-1--4-:R-:W-:Y:S01]  /*0c70*/  LEA R0, R0, R3, 0x4 ;  /* 0x0000000300007211 */ /* 0x012fe200078e20ff */
[----:B--2---:R-:W-:-:S06]  /*0c80*/  USHF.L.U32 UR4, UR10, 0x4, URZ ;  /* 0x000000040a047899 */ /* 0x004fcc00080006ff */
[----:B------:R-:W-:Y:S02]  /*0c90*/  IADD3 R3, PT, PT, R2, UR4, RZ ;  /* 0x0000000402037c10 */ /* 0x000fe4000fffe0ff */
[----:B0-----:R-:W-:-:S04]  /*0ca0*/  ISETP.GE.AND P0, PT, R0, R7, PT ;  /* 0x000000070000720c */ /* 0x001fc80003f06270 */
[----:B---3--:R-:W-:-:S13]  /*0cb0*/  ISETP.GE.OR P0, PT, R3, UR5, P0 ;  /* 0x0000000503007c0c */ /* 0x008fda0008706670 */
[----:B------:R-:W-:Y:S05]  /*0cc0*/  @P0 EXIT ;  /* 0x000000000000094d */ /* 0x000fea0003800000 */
[----:B------:R-:W0:Y:S01]  /*0cd0*/  LDC.64 R4, c[0x0][0x390] ;  /* 0x0000e400ff047b82 */ /* 0x000e220000000a00 */
[----:B------:R-:W-:-:S04]  /*0ce0*/  IMAD R3, R7, UR4, R0 ;  /* 0x0000000407037c24 */ /* 0x000fc8000f8e0200 */
[----:B------:R-:W-:-:S04]  /*0cf0*/  IMAD R3, R2, R7, R3 ;  /* 0x0000000702037224 */ /* 0x000fc800078e0203 */
[----:B0-----:R-:W-:-:S05]  /*0d00*/  IMAD.WIDE.U32 R2, R3, 0x4, R4 ;  /* 0x0000000403027825 */ /* 0x001fca00078e0004 */
[----:B------:R-:W-:Y:S01]  /*0d10*/  STG.E desc[UR14][R2.64], R21 ;  /* 0x0000001502007986 */ /* 0x000fe2000c10190e */
[----:B------:R-:W-:Y:S05]  /*0d20*/  EXIT ;  /* 0x000000000000794d */ /* 0x000fea0003800000 */
.L_x_3:
[----:B------:R-:W-:-:S00]  /*0d30*/  BRA `(.L_x_3) ;  /* 0xfffffffc00fc7947 */ /* 0x000fc0000383ffff */
[----:B------:R-:W-:-:S00]  /*0d40*/  NOP ;  /* 0x0000000000007918 */ /* 0x000fc00000000000 */
        /* <DEDUP_REMOVED lines=11> */
.L_x_4:


//--------------------- .nv.shared._Z6matmulPfS_S_iiii --------------------------
	.section	.nv.shared._Z6matmulPfS_S_iiii,"aw",@nobits
	.sectionflags	@""
	.align	4
.nv.shared._Z6matmulPfS_S_iiii:
	.zero		3072


//--------------------- .nv.shared.reserved.0     --------------------------
	.section	.nv.shared.reserved.0,"aw",@nobits
	.weak		__nv_reservedSMEM_offset_0_alias
	.size		__nv_reservedSMEM_offset_0_alias, 0, 64
	.other		__nv_reservedSMEM_offset_0_alias,@"STO_CUDA_RESERVED_SHARED STV_DEFAULT"
__nv_reservedSMEM_offset_0_alias:
	.zero		0
	.zero		64


//--------------------- .nv.constant0._Z6matmulPfS_S_iiii --------------------------
	.section	.nv.constant0._Z6matmulPfS_S_iiii,"a",@progbits
	.sectionflags	@""
	.align	4
.nv.constant0._Z6matmulPfS_S_iiii:
	.zero		936


//--------------------- SYMBOLS --------------------------

	.type		.nv.reservedSmem.offset0,@object
	.size		.nv.reservedSmem.offset0,0x4
	.type		.nv.reservedSmem.cap,@object
	.size		.nv.reservedSmem.cap,0x4
